	.headerflags	@"EF_CUDA_TEXMODE_UNIFIED EF_CUDA_64BIT_ADDRESS EF_CUDA_ACCELERATORS EF_CUDA_SM90 EF_CUDA_VIRTUAL_SM(EF_CUDA_SM90)"
	.elftype	@"ET_EXEC"


//--------------------- .nv.info                  --------------------------
	.section	.nv.info,"",@"SHT_CUDA_INFO"
	.align	4


	//----- nvinfo : EIATTR_REGCOUNT
	.align		4
        /*0000*/ 	.byte	0x04, 0x2f
        /*0002*/ 	.short	(.L_3 - .L_2)
	.align		4
.L_2:
        /*0004*/ 	.word	index@(triton_poi_fused__native_batch_norm_legit_no_training_12)
        /*0008*/ 	.word	0x00000010


	//----- nvinfo : EIATTR_MIN_STACK_SIZE
	.align		4
.L_3:
        /*000c*/ 	.byte	0x04, 0x12
        /*000e*/ 	.short	(.L_5 - .L_4)
	.align		4
.L_4:
        /*0010*/ 	.word	index@(triton_poi_fused__native_batch_norm_legit_no_training_12)
        /*0014*/ 	.word	0x00000000


	//----- nvinfo : EIATTR_FRAME_SIZE
	.align		4
.L_5:
        /*0018*/ 	.byte	0x04, 0x11
        /*001a*/ 	.short	(.L_7 - .L_6)
	.align		4
.L_6:
        /*001c*/ 	.word	index@(triton_poi_fused__native_batch_norm_legit_no_training_12)
        /*0020*/ 	.word	0x00000000


	//----- nvinfo : EIATTR_MIN_STACK_SIZE
	.align		4
.L_7:
        /*0024*/ 	.byte	0x04, 0x12
        /*0026*/ 	.short	(.L_9 - .L_8)
	.align		4
.L_8:
        /*0028*/ 	.word	index@(triton_poi_fused__native_batch_norm_legit_no_training_12)
        /*002c*/ 	.word	0x00000000
.L_9:


//--------------------- .nv.info.triton_poi_fused__native_batch_norm_legit_no_training_12 --------------------------
	.section	.nv.info.triton_poi_fused__native_batch_norm_legit_no_training_12,"",@"SHT_CUDA_INFO"
	.sectionflags	@""
	.align	4


	//----- nvinfo : EIATTR_CUDA_API_VERSION
	.align		4
        /*0000*/ 	.byte	0x04, 0x37
        /*0002*/ 	.short	(.L_11 - .L_10)
.L_10:
        /*0004*/ 	.word	0x0000007c


	//----- nvinfo : EIATTR_KPARAM_INFO
	.align		4
.L_11:
        /*0008*/ 	.byte	0x04, 0x17
        /*000a*/ 	.short	(.L_13 - .L_12)
.L_12:
        /*000c*/ 	.word	0x00000000
        /*0010*/ 	.short	0x0006
        /*0012*/ 	.short	0x0030
        /*0014*/ 	.byte	0x00, 0xf0, 0x11, 0x00


	//----- nvinfo : EIATTR_KPARAM_INFO
	.align		4
.L_13:
        /*0018*/ 	.byte	0x04, 0x17
        /*001a*/ 	.short	(.L_15 - .L_14)
.L_14:
        /*001c*/ 	.word	0x00000000
        /*0020*/ 	.short	0x0005
        /*0022*/ 	.short	0x0028
        /*0024*/ 	.byte	0x00, 0xf4, 0x21, 0x00


	//----- nvinfo : EIATTR_KPARAM_INFO
	.align		4
.L_15:
        /*0028*/ 	.byte	0x04, 0x17
        /*002a*/ 	.short	(.L_17 - .L_16)
.L_16:
        /*002c*/ 	.word	0x00000000
        /*0030*/ 	.short	0x0004
        /*0032*/ 	.short	0x0020
        /*0034*/ 	.byte	0x00, 0xf4, 0x21, 0x00


	//----- nvinfo : EIATTR_KPARAM_INFO
	.align		4
.L_17:
        /*0038*/ 	.byte	0x04, 0x17
        /*003a*/ 	.short	(.L_19 - .L_18)
.L_18:
        /*003c*/ 	.word	0x00000000
        /*0040*/ 	.short	0x0003
        /*0042*/ 	.short	0x0018
        /*0044*/ 	.byte	0x00, 0xf4, 0x21, 0x00


	//----- nvinfo : EIATTR_KPARAM_INFO
	.align		4
.L_19:
        /*0048*/ 	.byte	0x04, 0x17
        /*004a*/ 	.short	(.L_21 - .L_20)
.L_20:
        /*004c*/ 	.word	0x00000000
        /*0050*/ 	.short	0x0002
        /*0052*/ 	.short	0x0010
        /*0054*/ 	.byte	0x00, 0xf4, 0x21, 0x00


	//----- nvinfo : EIATTR_KPARAM_INFO
	.align		4
.L_21:
        /*0058*/ 	.byte	0x04, 0x17
        /*005a*/ 	.short	(.L_23 - .L_22)
.L_22:
        /*005c*/ 	.word	0x00000000
        /*0060*/ 	.short	0x0001
        /*0062*/ 	.short	0x0008
        /*0064*/ 	.byte	0x00, 0xf4, 0x21, 0x00


	//----- nvinfo : EIATTR_KPARAM_INFO
	.align		4
.L_23:
        /*0068*/ 	.byte	0x04, 0x17
        /*006a*/ 	.short	(.L_25 - .L_24)
.L_24:
        /*006c*/ 	.word	0x00000000
        /*0070*/ 	.short	0x0000
        /*0072*/ 	.short	0x0000
        /*0074*/ 	.byte	0x00, 0xf4, 0x21, 0x00


	//----- nvinfo : EIATTR_SPARSE_MMA_MASK
	.align		4
.L_25:
        /*0078*/ 	.byte	0x03, 0x50
        /*007a*/ 	.short	0x0000


	//----- nvinfo : EIATTR_MAXREG_COUNT
	.align		4
        /*007c*/ 	.byte	0x03, 0x1b
        /*007e*/ 	.short	0x00ff


	//----- nvinfo : EIATTR_EXIT_INSTR_OFFSETS
	.align		4
        /*0080*/ 	.byte	0x04, 0x1c
        /*0082*/ 	.short	(.L_27 - .L_26)


	//   ....[0]....
.L_26:
        /*0084*/ 	.word	0x000002b0


	//----- nvinfo : EIATTR_REQNTID
	.align		4
.L_27:
        /*0088*/ 	.byte	0x04, 0x10
        /*008a*/ 	.short	(.L_29 - .L_28)
.L_28:
        /*008c*/ 	.word	0x00000080
        /*0090*/ 	.word	0x00000001
        /*0094*/ 	.word	0x00000001


	//----- nvinfo : EIATTR_CBANK_PARAM_SIZE
	.align		4
.L_29:
        /*0098*/ 	.byte	0x03, 0x19
        /*009a*/ 	.short	0x0034


	//----- nvinfo : EIATTR_PARAM_CBANK
	.align		4
        /*009c*/ 	.byte	0x04, 0x0a
        /*009e*/ 	.short	(.L_31 - .L_30)
	.align		4
.L_30:
        /*00a0*/ 	.word	index@(.nv.constant0.triton_poi_fused__native_batch_norm_legit_no_training_12)
        /*00a4*/ 	.short	0x0210
        /*00a6*/ 	.short	0x0034


	//----- nvinfo : EIATTR_SW_WAR
	.align		4
.L_31:
        /*00a8*/ 	.byte	0x04, 0x36
        /*00aa*/ 	.short	(.L_33 - .L_32)
.L_32:
        /*00ac*/ 	.word	0x00000008
.L_33:


//--------------------- .nv.callgraph             --------------------------
	.section	.nv.callgraph,"",@"SHT_CUDA_CALLGRAPH"
	.align	4
	.sectionentsize	8
	.align		4
        /*0000*/ 	.word	0x00000000
	.align		4
        /*0004*/ 	.word	0xffffffff
	.align		4
        /*0008*/ 	.word	0x00000000
	.align		4
        /*000c*/ 	.word	0xfffffffe
	.align		4
        /*0010*/ 	.word	0x00000000
	.align		4
        /*0014*/ 	.word	0xfffffffd
	.align		4
        /*0018*/ 	.word	0x00000000
	.align		4
        /*001c*/ 	.word	0xfffffffc


//--------------------- .nv.constant4             --------------------------
	.section	.nv.constant4,"a",@progbits
	.align	8
	.align		8
.nv.constant4:
        /*0000*/ 	.dword	_$_str
	.align		8
        /*0008*/ 	.dword	_$_str_$_2


//--------------------- .text.triton_poi_fused__native_batch_norm_legit_no_training_12 --------------------------
	.section	.text.triton_poi_fused__native_batch_norm_legit_no_training_12,"ax",@progbits
	.align	128
        .global         triton_poi_fused__native_batch_norm_legit_no_training_12
        .type           triton_poi_fused__native_batch_norm_legit_no_training_12,@function
        .size           triton_poi_fused__native_batch_norm_legit_no_training_12,(.L_x_1 - triton_poi_fused__native_batch_norm_legit_no_training_12)
        .other          triton_poi_fused__native_batch_norm_legit_no_training_12,@"STO_CUDA_ENTRY STV_DEFAULT"
triton_poi_fused__native_batch_norm_legit_no_training_12:
.text.triton_poi_fused__native_batch_norm_legit_no_training_12:
[----:B------:R-:W-:Y:S01]  /*0000*/  LDC R1, c[0x0][0x28] ;  /* 0x00000a00ff017b82 */ /* 0x000fe20000000800 */
[----:B------:R-:W1:Y:S07]  /*0010*/  S2R R0, SR_TID.X ;  /* 0x0000000000007919 */ /* 0x000e6e0000002100 */
[----:B------:R-:W2:Y:S01]  /*0020*/  LDC.64 R6, c[0x0][0x220] ;  /* 0x00008800ff067b82 */ /* 0x000ea20000000a00 */
[----:B------:R-:W-:Y:S01]  /*0030*/  ULDC.64 UR4, c[0x0][0x208] ;  /* 0x0000820000047ab9 */ /* 0x000fe20000000a00 */
[----:B------:R-:W3:Y:S06]  /*0040*/  S2R R3, SR_CTAID.X ;  /* 0x0000000000037919 */ /* 0x000eec0000002500 */
[----:B------:R-:W4:Y:S08]  /*0050*/  LDC.64 R4, c[0x0][0x218] ;  /* 0x00008600ff047b82 */ /* 0x000f300000000a00 */
[----:B------:R-:W5:Y:S08]  /*0060*/  LDC.64 R8, c[0x0][0x228] ;  /* 0x00008a00ff087b82 */ /* 0x000f700000000a00 */
[----:B------:R-:W5:Y:S01]  /*0070*/  LDC.64 R10, c[0x0][0x230] ;  /* 0x00008c00ff0a7b82 */ /* 0x000f620000000a00 */
[----:B-1----:R-:W-:-:S02]  /*0080*/  LOP3.LUT R0, R0, 0x7f, RZ, 0xc0, !PT ;  /* 0x0000007f00007812 */ /* 0x002fc400078ec0ff */
[----:B---3--:R-:W-:Y:S02]  /*0090*/  SHF.R.S32.HI R2, RZ, 0x18, R3 ;  /* 0x00000018ff027819 */ /* 0x008fe40000011403 */
[----:B------:R-:W-:Y:S02]  /*00a0*/  LEA R0, R3, R0, 0x7 ;  /* 0x0000000003007211 */ /* 0x000fe400078e38ff */
[----:B------:R-:W-:-:S04]  /*00b0*/  SGXT R3, R2, 0x1 ;  /* 0x000000010203781a */ /* 0x000fc80000000200 */
[----:B------:R-:W-:-:S04]  /*00c0*/  LEA.HI R3, R3, R0, RZ, 0x8 ;  /* 0x0000000003037211 */ /* 0x000fc800078f40ff */
[----:B------:R-:W-:-:S04]  /*00d0*/  LOP3.LUT R3, R3, 0xffffff00, RZ, 0xc0, !PT ;  /* 0xffffff0003037812 */ /* 0x000fc800078ec0ff */
[----:B------:R-:W-:Y:S02]  /*00e0*/  IADD3 R13, R0, -R3, RZ ;  /* 0x80000003000d7210 */ /* 0x000fe40007ffe0ff */
[----:B------:R-:W1:Y:S03]  /*00f0*/  LDC.64 R2, c[0x0][0x210] ;  /* 0x00008400ff027b82 */ /* 0x000e660000000a00 */
[----:B--2---:R-:W-:-:S06]  /*0100*/  IMAD.WIDE R6, R13, 0x4, R6 ;  /* 0x000000040d067825 */ /* 0x004fcc00078e0206 */
[----:B------:R-:W2:Y:S01]  /*0110*/  LDG.E.EL R6, desc[UR4][R6.64] ;  /* 0x0000000406067981 */ /* 0x000ea2000c2e1900 */
[----:B----4-:R-:W-:-:S04]  /*0120*/  IMAD.WIDE R4, R13, 0x4, R4 ;  /* 0x000000040d047825 */ /* 0x010fc800078e0204 */
[C---:B-----5:R-:W-:Y:S02]  /*0130*/  IMAD.WIDE R8, R13.reuse, 0x4, R8 ;  /* 0x000000040d087825 */ /* 0x060fe400078e0208 */
[----:B------:R3:W4:Y:S02]  /*0140*/  LDG.E.EL R5, desc[UR4][R4.64] ;  /* 0x0000000404057981 */ /* 0x000724000c2e1900 */
[----:B0-----:R-:W-:Y:S02]  /*0150*/  IMAD.WIDE R10, R13, 0x4, R10 ;  /* 0x000000040d0a7825 */ /* 0x001fe400078e020a */
[----:B------:R-:W5:Y:S02]  /*0160*/  LDG.E.EL R8, desc[UR4][R8.64] ;  /* 0x0000000408087981 */ /* 0x000f64000c2e1900 */
[C---:B-1----:R-:W-:Y:S02]  /*0170*/  IMAD.WIDE R2, R0.reuse, 0x4, R2 ;  /* 0x0000000400027825 */ /* 0x042fe400078e0202 */
[----:B------:R-:W5:Y:S04]  /*0180*/  LDG.E.EL R11, desc[UR4][R10.64] ;  /* 0x000000040a0b7981 */ /* 0x000f68000c2e1900 */
[----:B------:R0:W4:Y:S01]  /*0190*/  LDG.E R12, desc[UR4][R2.64] ;  /* 0x00000004020c7981 */ /* 0x000122000c1e1900 */
[----:B---3--:R-:W-:Y:S01]  /*01a0*/  HFMA2.MMA R4, -RZ, RZ, 1.625, 0 ;  /* 0x3e800000ff047435 */ /* 0x008fe200000001ff */
[----:B0-----:R-:W0:Y:S02]  /*01b0*/  LDC.64 R2, c[0x0][0x238] ;  /* 0x00008e00ff027b82 */ /* 0x001e240000000a00 */
[----:B0-----:R-:W-:-:S04]  /*01c0*/  IMAD.WIDE R2, R0, 0x4, R2 ;  /* 0x0000000400027825 */ /* 0x001fc800078e0202 */
[----:B--2---:R-:W-:-:S04]  /*01d0*/  FADD R6, R6, 9.9999997473787516356e-06 ;  /* 0x3727c5ac06067421 */ /* 0x004fc80000000000 */
[----:B------:R-:W0:Y:S02]  /*01e0*/  MUFU.SQRT R7, R6 ;  /* 0x0000000600077308 */ /* 0x000e240000002000 */
[C---:B0-----:R-:W-:Y:S02]  /*01f0*/  FSETP.GT.AND P0, PT, R7.reuse, 8.50705917302346158658e+37, PT ;  /* 0x7e8000000700780b */ /* 0x041fe40003f04000 */
[----:B------:R-:W-:-:S11]  /*0200*/  FSETP.GEU.AND P1, PT, R7, 1.175494350822287508e-38, PT ;  /* 0x008000000700780b */ /* 0x000fd60003f2e000 */
[----:B------:R-:W-:-:S04]  /*0210*/  @P0 FMUL R7, R7, 0.25 ;  /* 0x3e80000007070820 */ /* 0x000fc80000400000 */
[----:B------:R-:W-:-:S06]  /*0220*/  @!P1 FMUL R7, R7, 16777216 ;  /* 0x4b80000007079820 */ /* 0x000fcc0000400000 */
[----:B------:R-:W0:Y:S01]  /*0230*/  MUFU.RCP R7, R7 ;  /* 0x0000000700077308 */ /* 0x000e220000001000 */
[----:B------:R-:W-:Y:S01]  /*0240*/  FSEL R4, R4, 1, P0 ;  /* 0x3f80000004047808 */ /* 0x000fe20000000000 */
[----:B----4-:R-:W-:-:S04]  /*0250*/  FADD R5, R12, -R5 ;  /* 0x800000050c057221 */ /* 0x010fc80000000000 */
[----:B------:R-:W-:-:S04]  /*0260*/  @!P1 FMUL R4, R4, 16777216 ;  /* 0x4b80000004049820 */ /* 0x000fc80000400000 */
[----:B0-----:R-:W-:-:S04]  /*0270*/  FMUL R4, R7, R4 ;  /* 0x0000000407047220 */ /* 0x001fc80000400000 */
[----:B------:R-:W-:-:S04]  /*0280*/  FMUL R4, R5, R4 ;  /* 0x0000000405047220 */ /* 0x000fc80000400000 */
[----:B-----5:R-:W-:-:S05]  /*0290*/  FFMA R11, R8, R4, R11 ;  /* 0x00000004080b7223 */ /* 0x020fca000000000b */
[----:B------:R-:W-:Y:S01]  /*02a0*/  STG.E desc[UR4][R2.64], R11 ;  /* 0x0000000b02007986 */ /* 0x000fe2000c101904 */
[----:B------:R-:W-:Y:S05]  /*02b0*/  EXIT ;  /* 0x000000000000794d */ /* 0x000fea0003800000 */
.L_x_0:
[----:B------:R-:W-:-:S00]  /*02c0*/  BRA `(.L_x_0) ;  /* 0xfffffffc00fc7947 */ /* 0x000fc0000383ffff */
[----:B------:R-:W-:-:S00]  /*02d0*/  NOP ;  /* 0x0000000000007918 */ /* 0x000fc00000000000 */
        /* <DEDUP_REMOVED lines=10> */
.L_x_1:


//--------------------- .nv.global.init           --------------------------
	.section	.nv.global.init,"aw",@progbits
.nv.global.init:
	.type		_$_str,@object
	.size		_$_str,(_$_str_$_2 - _$_str)
_$_str:
        /*0000*/ 	.byte	0x5f, 0x5f, 0x43, 0x55, 0x44, 0x41, 0x5f, 0x46, 0x54, 0x5a, 0x00
	.type		_$_str_$_2,@object
	.size		_$_str_$_2,(.L_1 - _$_str_$_2)
_$_str_$_2:
        /*000b*/ 	.byte	0x5f, 0x5f, 0x43, 0x55, 0x44, 0x41, 0x5f, 0x50, 0x52, 0x45, 0x43, 0x5f, 0x53, 0x51, 0x52, 0x54
        /*001b*/ 	.byte	0x00
.L_1:


//--------------------- .nv.constant0.triton_poi_fused__native_batch_norm_legit_no_training_12 --------------------------
	.section	.nv.constant0.triton_poi_fused__native_batch_norm_legit_no_training_12,"a",@progbits
	.sectionflags	@""
	.align	4
.nv.constant0.triton_poi_fused__native_batch_norm_legit_no_training_12:
	.zero		580
